	.headerflags	@"EF_CUDA_TEXMODE_UNIFIED EF_CUDA_64BIT_ADDRESS EF_CUDA_ACCELERATORS EF_CUDA_SM90 EF_CUDA_VIRTUAL_SM(EF_CUDA_SM90)"
	.elftype	@"ET_EXEC"


//--------------------- .nv.info                  --------------------------
	.section	.nv.info,"",@"SHT_CUDA_INFO"
	.align	4


	//----- nvinfo : EIATTR_REGCOUNT
	.align		4
        /*0000*/ 	.byte	0x04, 0x2f
        /*0002*/ 	.short	(.L_3 - .L_2)
	.align		4
.L_2:
        /*0004*/ 	.word	index@(triton_poi_fused__native_batch_norm_legit_no_training_convolution_relu_9)
        /*0008*/ 	.word	0x00000013


	//----- nvinfo : EIATTR_MIN_STACK_SIZE
	.align		4
.L_3:
        /*000c*/ 	.byte	0x04, 0x12
        /*000e*/ 	.short	(.L_5 - .L_4)
	.align		4
.L_4:
        /*0010*/ 	.word	index@(triton_poi_fused__native_batch_norm_legit_no_training_convolution_relu_9)
        /*0014*/ 	.word	0x00000000


	//----- nvinfo : EIATTR_FRAME_SIZE
	.align		4
.L_5:
        /*0018*/ 	.byte	0x04, 0x11
        /*001a*/ 	.short	(.L_7 - .L_6)
	.align		4
.L_6:
        /*001c*/ 	.word	index@(triton_poi_fused__native_batch_norm_legit_no_training_convolution_relu_9)
        /*0020*/ 	.word	0x00000000


	//----- nvinfo : EIATTR_MIN_STACK_SIZE
	.align		4
.L_7:
        /*0024*/ 	.byte	0x04, 0x12
        /*0026*/ 	.short	(.L_9 - .L_8)
	.align		4
.L_8:
        /*0028*/ 	.word	index@(triton_poi_fused__native_batch_norm_legit_no_training_convolution_relu_9)
        /*002c*/ 	.word	0x00000000
.L_9:


//--------------------- .nv.info.triton_poi_fused__native_batch_norm_legit_no_training_convolution_relu_9 --------------------------
	.section	.nv.info.triton_poi_fused__native_batch_norm_legit_no_training_convolution_relu_9,"",@"SHT_CUDA_INFO"
	.sectionflags	@""
	.align	4


	//----- nvinfo : EIATTR_CUDA_API_VERSION
	.align		4
        /*0000*/ 	.byte	0x04, 0x37
        /*0002*/ 	.short	(.L_11 - .L_10)
.L_10:
        /*0004*/ 	.word	0x0000007c


	//----- nvinfo : EIATTR_KPARAM_INFO
	.align		4
.L_11:
        /*0008*/ 	.byte	0x04, 0x17
        /*000a*/ 	.short	(.L_13 - .L_12)
.L_12:
        /*000c*/ 	.word	0x00000000
        /*0010*/ 	.short	0x0007
        /*0012*/ 	.short	0x0038
        /*0014*/ 	.byte	0x00, 0xf0, 0x11, 0x00


	//----- nvinfo : EIATTR_KPARAM_INFO
	.align		4
.L_13:
        /*0018*/ 	.byte	0x04, 0x17
        /*001a*/ 	.short	(.L_15 - .L_14)
.L_14:
        /*001c*/ 	.word	0x00000000
        /*0020*/ 	.short	0x0006
        /*0022*/ 	.short	0x0030
        /*0024*/ 	.byte	0x00, 0xf4, 0x21, 0x00


	//----- nvinfo : EIATTR_KPARAM_INFO
	.align		4
.L_15:
        /*0028*/ 	.byte	0x04, 0x17
        /*002a*/ 	.short	(.L_17 - .L_16)
.L_16:
        /*002c*/ 	.word	0x00000000
        /*0030*/ 	.short	0x0005
        /*0032*/ 	.short	0x0028
        /*0034*/ 	.byte	0x00, 0xf4, 0x21, 0x00


	//----- nvinfo : EIATTR_KPARAM_INFO
	.align		4
.L_17:
        /*0038*/ 	.byte	0x04, 0x17
        /*003a*/ 	.short	(.L_19 - .L_18)
.L_18:
        /*003c*/ 	.word	0x00000000
        /*0040*/ 	.short	0x0004
        /*0042*/ 	.short	0x0020
        /*0044*/ 	.byte	0x00, 0xf4, 0x21, 0x00


	//----- nvinfo : EIATTR_KPARAM_INFO
	.align		4
.L_19:
        /*0048*/ 	.byte	0x04, 0x17
        /*004a*/ 	.short	(.L_21 - .L_20)
.L_20:
        /*004c*/ 	.word	0x00000000
        /*0050*/ 	.short	0x0003
        /*0052*/ 	.short	0x0018
        /*0054*/ 	.byte	0x00, 0xf4, 0x21, 0x00


	//----- nvinfo : EIATTR_KPARAM_INFO
	.align		4
.L_21:
        /*0058*/ 	.byte	0x04, 0x17
        /*005a*/ 	.short	(.L_23 - .L_22)
.L_22:
        /*005c*/ 	.word	0x00000000
        /*0060*/ 	.short	0x0002
        /*0062*/ 	.short	0x0010
        /*0064*/ 	.byte	0x00, 0xf4, 0x21, 0x00


	//----- nvinfo : EIATTR_KPARAM_INFO
	.align		4
.L_23:
        /*0068*/ 	.byte	0x04, 0x17
        /*006a*/ 	.short	(.L_25 - .L_24)
.L_24:
        /*006c*/ 	.word	0x00000000
        /*0070*/ 	.short	0x0001
        /*0072*/ 	.short	0x0008
        /*0074*/ 	.byte	0x00, 0xf4, 0x21, 0x00


	//----- nvinfo : EIATTR_KPARAM_INFO
	.align		4
.L_25:
        /*0078*/ 	.byte	0x04, 0x17
        /*007a*/ 	.short	(.L_27 - .L_26)
.L_26:
        /*007c*/ 	.word	0x00000000
        /*0080*/ 	.short	0x0000
        /*0082*/ 	.short	0x0000
        /*0084*/ 	.byte	0x00, 0xf4, 0x21, 0x00


	//----- nvinfo : EIATTR_SPARSE_MMA_MASK
	.align		4
.L_27:
        /*0088*/ 	.byte	0x03, 0x50
        /*008a*/ 	.short	0x0000


	//----- nvinfo : EIATTR_MAXREG_COUNT
	.align		4
        /*008c*/ 	.byte	0x03, 0x1b
        /*008e*/ 	.short	0x00ff


	//----- nvinfo : EIATTR_EXIT_INSTR_OFFSETS
	.align		4
        /*0090*/ 	.byte	0x04, 0x1c
        /*0092*/ 	.short	(.L_29 - .L_28)


	//   ....[0]....
.L_28:
        /*0094*/ 	.word	0x00000320


	//----- nvinfo : EIATTR_REQNTID
	.align		4
.L_29:
        /*0098*/ 	.byte	0x04, 0x10
        /*009a*/ 	.short	(.L_31 - .L_30)
.L_30:
        /*009c*/ 	.word	0x00000080
        /*00a0*/ 	.word	0x00000001
        /*00a4*/ 	.word	0x00000001


	//----- nvinfo : EIATTR_CBANK_PARAM_SIZE
	.align		4
.L_31:
        /*00a8*/ 	.byte	0x03, 0x19
        /*00aa*/ 	.short	0x003c


	//----- nvinfo : EIATTR_PARAM_CBANK
	.align		4
        /*00ac*/ 	.byte	0x04, 0x0a
        /*00ae*/ 	.short	(.L_33 - .L_32)
	.align		4
.L_32:
        /*00b0*/ 	.word	index@(.nv.constant0.triton_poi_fused__native_batch_norm_legit_no_training_convolution_relu_9)
        /*00b4*/ 	.short	0x0210
        /*00b6*/ 	.short	0x003c


	//----- nvinfo : EIATTR_SW_WAR
	.align		4
.L_33:
        /*00b8*/ 	.byte	0x04, 0x36
        /*00ba*/ 	.short	(.L_35 - .L_34)
.L_34:
        /*00bc*/ 	.word	0x00000008
.L_35:


//--------------------- .nv.callgraph             --------------------------
	.section	.nv.callgraph,"",@"SHT_CUDA_CALLGRAPH"
	.align	4
	.sectionentsize	8
	.align		4
        /*0000*/ 	.word	0x00000000
	.align		4
        /*0004*/ 	.word	0xffffffff
	.align		4
        /*0008*/ 	.word	0x00000000
	.align		4
        /*000c*/ 	.word	0xfffffffe
	.align		4
        /*0010*/ 	.word	0x00000000
	.align		4
        /*0014*/ 	.word	0xfffffffd
	.align		4
        /*0018*/ 	.word	0x00000000
	.align		4
        /*001c*/ 	.word	0xfffffffc


//--------------------- .nv.constant4             --------------------------
	.section	.nv.constant4,"a",@progbits
	.align	8
	.align		8
.nv.constant4:
        /*0000*/ 	.dword	_$_str
	.align		8
        /*0008*/ 	.dword	_$_str_$_2


//--------------------- .text.triton_poi_fused__native_batch_norm_legit_no_training_convolution_relu_9 --------------------------
	.section	.text.triton_poi_fused__native_batch_norm_legit_no_training_convolution_relu_9,"ax",@progbits
	.align	128
        .global         triton_poi_fused__native_batch_norm_legit_no_training_convolution_relu_9
        .type           triton_poi_fused__native_batch_norm_legit_no_training_convolution_relu_9,@function
        .size           triton_poi_fused__native_batch_norm_legit_no_training_convolution_relu_9,(.L_x_1 - triton_poi_fused__native_batch_norm_legit_no_training_convolution_relu_9)
        .other          triton_poi_fused__native_batch_norm_legit_no_training_convolution_relu_9,@"STO_CUDA_ENTRY STV_DEFAULT"
triton_poi_fused__native_batch_norm_legit_no_training_convolution_relu_9:
.text.triton_poi_fused__native_batch_norm_legit_no_training_convolution_relu_9:
[----:B------:R-:W-:Y:S01]  /*0000*/  LDC R1, c[0x0][0x28] ;  /* 0x00000a00ff017b82 */ /* 0x000fe20000000800 */
[----:B------:R-:W1:Y:S07]  /*0010*/  S2R R0, SR_TID.X ;  /* 0x0000000000007919 */ /* 0x000e6e0000002100 */
[----:B------:R-:W2:Y:S01]  /*0020*/  LDC.64 R10, c[0x0][0x228] ;  /* 0x00008a00ff0a7b82 */ /* 0x000ea20000000a00 */
[----:B------:R-:W-:Y:S01]  /*0030*/  ULDC.64 UR4, c[0x0][0x208] ;  /* 0x0000820000047ab9 */ /* 0x000fe20000000a00 */
[----:B------:R-:W3:Y:S06]  /*0040*/  S2R R3, SR_CTAID.X ;  /* 0x0000000000037919 */ /* 0x000eec0000002500 */
[----:B------:R-:W4:Y:S08]  /*0050*/  LDC.64 R6, c[0x0][0x218] ;  /* 0x00008600ff067b82 */ /* 0x000f300000000a00 */
[----:B------:R-:W5:Y:S08]  /*0060*/  LDC.64 R8, c[0x0][0x220] ;  /* 0x00008800ff087b82 */ /* 0x000f700000000a00 */
[----:B------:R-:W5:Y:S01]  /*0070*/  LDC.64 R12, c[0x0][0x230] ;  /* 0x00008c00ff0c7b82 */ /* 0x000f620000000a00 */
[----:B-1----:R-:W-:-:S07]  /*0080*/  LOP3.LUT R0, R0, 0x7f, RZ, 0xc0, !PT ;  /* 0x0000007f00007812 */ /* 0x002fce00078ec0ff */
[----:B------:R-:W1:Y:S01]  /*0090*/  LDC.64 R4, c[0x0][0x238] ;  /* 0x00008e00ff047b82 */ /* 0x000e620000000a00 */
[----:B---3--:R-:W-:Y:S02]  /*00a0*/  SHF.R.S32.HI R2, RZ, 0x18, R3 ;  /* 0x00000018ff027819 */ /* 0x008fe40000011403 */
[----:B------:R-:W-:Y:S02]  /*00b0*/  LEA R0, R3, R0, 0x7 ;  /* 0x0000000003007211 */ /* 0x000fe400078e38ff */
[----:B------:R-:W-:-:S04]  /*00c0*/  SGXT R3, R2, 0x1 ;  /* 0x000000010203781a */ /* 0x000fc80000000200 */
[----:B------:R-:W-:-:S04]  /*00d0*/  LEA.HI R3, R3, R0, RZ, 0x4 ;  /* 0x0000000003037211 */ /* 0x000fc800078f20ff */
[----:B------:R-:W-:-:S04]  /*00e0*/  LOP3.LUT R3, R3, 0xfffffff0, RZ, 0xc0, !PT ;  /* 0xfffffff003037812 */ /* 0x000fc800078ec0ff */
[----:B------:R-:W-:Y:S02]  /*00f0*/  IADD3 R15, R0, -R3, RZ ;  /* 0x80000003000f7210 */ /* 0x000fe40007ffe0ff */
[----:B------:R-:W3:Y:S03]  /*0100*/  LDC.64 R2, c[0x0][0x210] ;  /* 0x00008400ff027b82 */ /* 0x000ee60000000a00 */
[----:B--2---:R-:W-:-:S05]  /*0110*/  IMAD.WIDE R10, R15, 0x4, R10 ;  /* 0x000000040f0a7825 */ /* 0x004fca00078e020a */
[----:B------:R2:W2:Y:S01]  /*0120*/  LDG.E.EL R16, desc[UR4][R10.64] ;  /* 0x000000040a107981 */ /* 0x0004a2000c2e1900 */
[----:B----4-:R-:W-:-:S04]  /*0130*/  IMAD.WIDE R6, R15, 0x4, R6 ;  /* 0x000000040f067825 */ /* 0x010fc800078e0206 */
[C---:B-----5:R-:W-:Y:S02]  /*0140*/  IMAD.WIDE R8, R15.reuse, 0x4, R8 ;  /* 0x000000040f087825 */ /* 0x060fe400078e0208 */
[----:B------:R4:W5:Y:S02]  /*0150*/  LDG.E.EL R7, desc[UR4][R6.64] ;  /* 0x0000000406077981 */ /* 0x000964000c2e1900 */
[----:B---3--:R-:W-:Y:S02]  /*0160*/  IMAD.WIDE R2, R0, 0x4, R2 ;  /* 0x0000000400027825 */ /* 0x008fe400078e0202 */
[----:B------:R-:W3:Y:S04]  /*0170*/  LDG.E.EL R8, desc[UR4][R8.64] ;  /* 0x0000000408087981 */ /* 0x000ee8000c2e1900 */
[----:B------:R-:W5:Y:S01]  /*0180*/  LDG.E R14, desc[UR4][R2.64] ;  /* 0x00000004020e7981 */ /* 0x000f62000c1e1900 */
[----:B0-2---:R-:W-:-:S04]  /*0190*/  IMAD.WIDE R10, R15, 0x4, R12 ;  /* 0x000000040f0a7825 */ /* 0x005fc800078e020c */
[----:B-1----:R-:W-:Y:S02]  /*01a0*/  IMAD.WIDE R12, R15, 0x4, R4 ;  /* 0x000000040f0c7825 */ /* 0x002fe400078e0204 */
[----:B------:R-:W2:Y:S01]  /*01b0*/  LDG.E.EL R10, desc[UR4][R10.64] ;  /* 0x000000040a0a7981 */ /* 0x000ea2000c2e1900 */
[----:B----4-:R-:W-:Y:S01]  /*01c0*/  HFMA2.MMA R6, -RZ, RZ, 1.625, 0 ;  /* 0x3e800000ff067435 */ /* 0x010fe200000001ff */
[----:B------:R-:W0:Y:S02]  /*01d0*/  LDC.64 R4, c[0x0][0x240] ;  /* 0x00009000ff047b82 */ /* 0x000e240000000a00 */
[----:B------:R-:W2:Y:S01]  /*01e0*/  LDG.E.EL R13, desc[UR4][R12.64] ;  /* 0x000000040c0d7981 */ /* 0x000ea2000c2e1900 */
[----:B0-----:R-:W-:-:S04]  /*01f0*/  IMAD.WIDE R4, R0, 0x4, R4 ;  /* 0x0000000400047825 */ /* 0x001fc800078e0204 */
[----:B------:R-:W-:-:S04]  /*0200*/  FADD R16, R16, 9.9999997473787516356e-06 ;  /* 0x3727c5ac10107421 */ /* 0x000fc80000000000 */
[----:B------:R-:W0:Y:S02]  /*0210*/  MUFU.SQRT R15, R16 ;  /* 0x00000010000f7308 */ /* 0x000e240000002000 */
[C---:B0-----:R-:W-:Y:S02]  /*0220*/  FSETP.GT.AND P0, PT, R15.reuse, 8.50705917302346158658e+37, PT ;  /* 0x7e8000000f00780b */ /* 0x041fe40003f04000 */
[----:B------:R-:W-:-:S11]  /*0230*/  FSETP.GEU.AND P1, PT, R15, 1.175494350822287508e-38, PT ;  /* 0x008000000f00780b */ /* 0x000fd60003f2e000 */
[----:B------:R-:W-:-:S04]  /*0240*/  @P0 FMUL R15, R15, 0.25 ;  /* 0x3e8000000f0f0820 */ /* 0x000fc80000400000 */
[----:B------:R-:W-:-:S06]  /*0250*/  @!P1 FMUL R15, R15, 16777216 ;  /* 0x4b8000000f0f9820 */ /* 0x000fcc0000400000 */
[----:B------:R-:W0:Y:S01]  /*0260*/  MUFU.RCP R15, R15 ;  /* 0x0000000f000f7308 */ /* 0x000e220000001000 */
[----:B------:R-:W-:Y:S01]  /*0270*/  FSEL R6, R6, 1, P0 ;  /* 0x3f80000006067808 */ /* 0x000fe20000000000 */
[----:B-----5:R-:W-:-:S04]  /*0280*/  FADD R7, R14, R7 ;  /* 0x000000070e077221 */ /* 0x020fc80000000000 */
[----:B------:R-:W-:Y:S01]  /*0290*/  @!P1 FMUL R6, R6, 16777216 ;  /* 0x4b80000006069820 */ /* 0x000fe20000400000 */
[----:B---3--:R-:W-:-:S03]  /*02a0*/  FADD R8, -R8, R7 ;  /* 0x0000000708087221 */ /* 0x008fc60000000100 */
[----:B0-----:R-:W-:-:S04]  /*02b0*/  FMUL R9, R15, R6 ;  /* 0x000000060f097220 */ /* 0x001fc80000400000 */
[----:B------:R-:W-:-:S04]  /*02c0*/  FMUL R8, R8, R9 ;  /* 0x0000000908087220 */ /* 0x000fc80000400000 */
[----:B--2---:R-:W-:-:S05]  /*02d0*/  FFMA R8, R10, R8, R13 ;  /* 0x000000080a087223 */ /* 0x004fca000000000d */
[----:B------:R-:W-:-:S04]  /*02e0*/  FSETP.GEU.AND P0, PT, R8, RZ, PT ;  /* 0x000000ff0800720b */ /* 0x000fc80003f0e000 */
[----:B------:R-:W-:Y:S01]  /*02f0*/  FSEL R9, R8, RZ, P0 ;  /* 0x000000ff08097208 */ /* 0x000fe20000000000 */
[----:B------:R-:W-:Y:S04]  /*0300*/  STG.E desc[UR4][R2.64], R7 ;  /* 0x0000000702007986 */ /* 0x000fe8000c101904 */
[----:B------:R-:W-:Y:S01]  /*0310*/  STG.E desc[UR4][R4.64], R9 ;  /* 0x0000000904007986 */ /* 0x000fe2000c101904 */
[----:B------:R-:W-:Y:S05]  /*0320*/  EXIT ;  /* 0x000000000000794d */ /* 0x000fea0003800000 */
.L_x_0:
[----:B------:R-:W-:-:S00]  /*0330*/  BRA `(.L_x_0) ;  /* 0xfffffffc00fc7947 */ /* 0x000fc0000383ffff */
[----:B------:R-:W-:-:S00]  /*0340*/  NOP ;  /* 0x0000000000007918 */ /* 0x000fc00000000000 */
        /* <DEDUP_REMOVED lines=11> */
.L_x_1:


//--------------------- .nv.global.init           --------------------------
	.section	.nv.global.init,"aw",@progbits
.nv.global.init:
	.type		_$_str,@object
	.size		_$_str,(_$_str_$_2 - _$_str)
_$_str:
        /*0000*/ 	.byte	0x5f, 0x5f, 0x43, 0x55, 0x44, 0x41, 0x5f, 0x46, 0x54, 0x5a, 0x00
	.type		_$_str_$_2,@object
	.size		_$_str_$_2,(.L_1 - _$_str_$_2)
_$_str_$_2:
        /*000b*/ 	.byte	0x5f, 0x5f, 0x43, 0x55, 0x44, 0x41, 0x5f, 0x50, 0x52, 0x45, 0x43, 0x5f, 0x53, 0x51, 0x52, 0x54
        /*001b*/ 	.byte	0x00
.L_1:


//--------------------- .nv.constant0.triton_poi_fused__native_batch_norm_legit_no_training_convolution_relu_9 --------------------------
	.section	.nv.constant0.triton_poi_fused__native_batch_norm_legit_no_training_convolution_relu_9,"a",@progbits
	.sectionflags	@""
	.align	4
.nv.constant0.triton_poi_fused__native_batch_norm_legit_no_training_convolution_relu_9:
	.zero		588
